//
// Generated by NVIDIA NVVM Compiler
//
// Compiler Build ID: CL-36424714
// Cuda compilation tools, release 13.0, V13.0.88
// Based on NVVM 20.0.0
//

.version 9.0
.target sm_100
.address_size 64

	// .globl	_Z12kernelMaxMinPiiS_
.extern .shared .align 16 .b8 sdata[];

.visible .entry _Z12kernelMaxMinPiiS_(
	.param .u64 .ptr .align 1 _Z12kernelMaxMinPiiS__param_0,
	.param .u32 _Z12kernelMaxMinPiiS__param_1,
	.param .u64 .ptr .align 1 _Z12kernelMaxMinPiiS__param_2
)
{
	.reg .pred 	%p<13>;
	.reg .b32 	%r<39>;
	.reg .b64 	%rd<9>;

	ld.param.u64 	%rd2, [_Z12kernelMaxMinPiiS__param_0];
	ld.param.u32 	%r16, [_Z12kernelMaxMinPiiS__param_1];
	ld.param.u64 	%rd1, [_Z12kernelMaxMinPiiS__param_2];
	cvta.to.global.u64 	%rd3, %rd2;
	mov.u32 	%r17, %tid.x;
	mov.u32 	%r2, %ctaid.x;
	mov.u32 	%r3, %ntid.x;
	mul.lo.s32 	%r18, %r2, %r3;
	add.s32 	%r19, %r18, %r17;
	sub.s32 	%r20, %r16, %r18;
	mul.wide.u32 	%rd4, %r19, 4;
	add.s64 	%rd5, %rd3, %rd4;
	ld.global.u32 	%r21, [%rd5];
	shl.b32 	%r22, %r17, 2;
	mov.u32 	%r23, sdata;
	add.s32 	%r5, %r23, %r22;
	st.shared.u32 	[%r5], %r21;
	bar.sync 	0;
	shl.b32 	%r24, %r17, 1;
	or.b32  	%r25, %r24, 1;
	setp.ge.u32 	%p1, %r24, %r3;
	setp.ge.s32 	%p2, %r25, %r20;
	or.pred  	%p3, %p1, %p2;
	@%p3 bra 	$L__BB0_3;
	add.s32 	%r6, %r5, %r22;
	ld.shared.v2.u32 	{%r7, %r8}, [%r6];
	setp.ge.s32 	%p4, %r7, %r8;
	@%p4 bra 	$L__BB0_3;
	st.shared.v2.u32 	[%r6], {%r8, %r7};
$L__BB0_3:
	bar.sync 	0;
	setp.lt.u32 	%p5, %r3, 3;
	@%p5 bra 	$L__BB0_11;
	mov.b32 	%r38, 2;
$L__BB0_5:
	mov.u32 	%r9, %r38;
	shl.b32 	%r38, %r9, 1;
	mul.lo.s32 	%r11, %r38, %r17;
	add.s32 	%r28, %r11, %r9;
	setp.ge.u32 	%p6, %r11, %r3;
	add.s32 	%r29, %r28, 1;
	setp.ge.u32 	%p7, %r29, %r20;
	or.pred  	%p8, %p6, %p7;
	@%p8 bra 	$L__BB0_10;
	shl.b32 	%r30, %r11, 2;
	add.s32 	%r12, %r23, %r30;
	ld.shared.u32 	%r32, [%r12];
	shl.b32 	%r33, %r9, 2;
	add.s32 	%r13, %r12, %r33;
	ld.shared.u32 	%r14, [%r13];
	setp.ge.s32 	%p9, %r32, %r14;
	@%p9 bra 	$L__BB0_8;
	st.shared.u32 	[%r12], %r14;
$L__BB0_8:
	ld.shared.u32 	%r34, [%r12+4];
	ld.shared.u32 	%r15, [%r13+4];
	setp.le.s32 	%p10, %r34, %r15;
	@%p10 bra 	$L__BB0_10;
	st.shared.u32 	[%r12+4], %r15;
$L__BB0_10:
	bar.sync 	0;
	setp.lt.u32 	%p11, %r38, %r3;
	@%p11 bra 	$L__BB0_5;
$L__BB0_11:
	setp.ne.s32 	%p12, %r17, 0;
	@%p12 bra 	$L__BB0_13;
	shl.b32 	%r35, %r2, 1;
	ld.shared.v2.u32 	{%r36, %r37}, [sdata];
	cvta.to.global.u64 	%rd6, %rd1;
	mul.wide.s32 	%rd7, %r35, 4;
	add.s64 	%rd8, %rd6, %rd7;
	st.global.u32 	[%rd8], %r36;
	st.global.u32 	[%rd8+4], %r37;
$L__BB0_13:
	ret;

}
	// .globl	_Z22kernelCountingArraySumPiS_ii
.visible .entry _Z22kernelCountingArraySumPiS_ii(
	.param .u64 .ptr .align 1 _Z22kernelCountingArraySumPiS_ii_param_0,
	.param .u64 .ptr .align 1 _Z22kernelCountingArraySumPiS_ii_param_1,
	.param .u32 _Z22kernelCountingArraySumPiS_ii_param_2,
	.param .u32 _Z22kernelCountingArraySumPiS_ii_param_3
)
{
	.reg .pred 	%p<2>;
	.reg .b32 	%r<13>;
	.reg .b64 	%rd<9>;

	ld.param.u64 	%rd2, [_Z22kernelCountingArraySumPiS_ii_param_0];
	ld.param.u64 	%rd1, [_Z22kernelCountingArraySumPiS_ii_param_1];
	ld.param.u32 	%r3, [_Z22kernelCountingArraySumPiS_ii_param_2];
	ld.param.u32 	%r2, [_Z22kernelCountingArraySumPiS_ii_param_3];
	cvta.to.global.u64 	%rd3, %rd2;
	mov.u32 	%r4, %tid.x;
	mov.u32 	%r5, %ctaid.x;
	mov.u32 	%r6, %ntid.x;
	mad.lo.s32 	%r7, %r5, %r6, %r4;
	mul.wide.u32 	%rd4, %r7, 4;
	add.s64 	%rd5, %rd3, %rd4;
	ld.global.u32 	%r1, [%rd5];
	shl.b32 	%r8, %r4, 2;
	mov.u32 	%r9, sdata;
	add.s32 	%r10, %r9, %r8;
	st.shared.u32 	[%r10], %r1;
	setp.ge.u32 	%p1, %r7, %r3;
	@%p1 bra 	$L__BB1_2;
	cvta.to.global.u64 	%rd6, %rd1;
	sub.s32 	%r11, %r1, %r2;
	mul.wide.s32 	%rd7, %r11, 4;
	add.s64 	%rd8, %rd6, %rd7;
	atom.global.add.u32 	%r12, [%rd8], 1;
$L__BB1_2:
	ret;

}


// ===== COMPILED SASS (sm_100) =====

	.target	sm_100

	.elftype	@"ET_EXEC"


//--------------------- .note.nv.tkinfo           --------------------------
	.section	.note.nv.tkinfo,"",@"SHT_NOTE"
	.sectionflags	@"SHF_NOTE_NV_TKINFO"
	.tkinfo
        /*0018*/ 	.word	0x00000002
        /*0030*/ 	.string	""
        /*0030*/ 	.string	"ptxas"
        /*0030*/ 	.string	"Cuda compilation tools, release 13.0, V13.0.88"
        /*0030*/ 	.string	"Build cuda_13.0.r13.0/compiler.36424714_0"
        /*0030*/ 	.string	"-arch sm_100 -m 64 "



//--------------------- .note.nv.cuinfo           --------------------------
	.section	.note.nv.cuinfo,"",@"SHT_NOTE"
	.sectionflags	@"SHF_NOTE_NV_CUINFO"
        /*0018*/ 	.short	0x0002
        /*001a*/ 	.short	0x0064
        /*001c*/ 	.short	0x0082
	.zero		2


//--------------------- .nv.info                  --------------------------
	.section	.nv.info,"",@"SHT_CUDA_INFO"
	.align	4


	//----- nvinfo : EIATTR_REGCOUNT
	.align		4
        /*0000*/ 	.byte	0x04, 0x2f
        /*0002*/ 	.short	(.L_1 - .L_0)
	.align		4
.L_0:
        /*0004*/ 	.word	index@(_Z12kernelMaxMinPiiS_)
        /*0008*/ 	.word	0x0000000c


	//----- nvinfo : EIATTR_FRAME_SIZE
	.align		4
.L_1:
        /*000c*/ 	.byte	0x04, 0x11
        /*000e*/ 	.short	(.L_3 - .L_2)
	.align		4
.L_2:
        /*0010*/ 	.word	index@(_Z12kernelMaxMinPiiS_)
        /*0014*/ 	.word	0x00000000


	//----- nvinfo : EIATTR_REGCOUNT
	.align		4
.L_3:
        /*0018*/ 	.byte	0x04, 0x2f
        /*001a*/ 	.short	(.L_5 - .L_4)
	.align		4
.L_4:
        /*001c*/ 	.word	index@(_Z22kernelCountingArraySumPiS_ii)
        /*0020*/ 	.word	0x0000000a


	//----- nvinfo : EIATTR_FRAME_SIZE
	.align		4
.L_5:
        /*0024*/ 	.byte	0x04, 0x11
        /*0026*/ 	.short	(.L_7 - .L_6)
	.align		4
.L_6:
        /*0028*/ 	.word	index@(_Z22kernelCountingArraySumPiS_ii)
        /*002c*/ 	.word	0x00000000


	//----- nvinfo : EIATTR_MIN_STACK_SIZE
	.align		4
.L_7:
        /*0030*/ 	.byte	0x04, 0x12
        /*0032*/ 	.short	(.L_9 - .L_8)
	.align		4
.L_8:
        /*0034*/ 	.word	index@(_Z22kernelCountingArraySumPiS_ii)
        /*0038*/ 	.word	0x00000000


	//----- nvinfo : EIATTR_MIN_STACK_SIZE
	.align		4
.L_9:
        /*003c*/ 	.byte	0x04, 0x12
        /*003e*/ 	.short	(.L_11 - .L_10)
	.align		4
.L_10:
        /*0040*/ 	.word	index@(_Z12kernelMaxMinPiiS_)
        /*0044*/ 	.word	0x00000000
.L_11:


//--------------------- .nv.compat                --------------------------
	.section	.nv.compat,"",@"SHT_CUDA_COMPAT_INFO"
	.align	4
        /*0000*/ 	.byte	0x02, 0x09, 0x00, 0x00, 0x02, 0x02, 0x01, 0x00, 0x02, 0x05, 0x05, 0x00, 0x03, 0x07, 0x01, 0x01
        /*0010*/ 	.byte	0x02, 0x03, 0x00, 0x00, 0x02, 0x06, 0x01, 0x00, 0x04, 0x0b, 0x08, 0x00, 0x09, 0x00, 0x00, 0x00
        /*0020*/ 	.byte	0x00, 0x00, 0x00, 0x00


//--------------------- .nv.info._Z22kernelCountingArraySumPiS_ii --------------------------
	.section	.nv.info._Z22kernelCountingArraySumPiS_ii,"",@"SHT_CUDA_INFO"
	.sectionflags	@""
	.align	4


	//----- nvinfo : EIATTR_CUDA_API_VERSION
	.align		4
        /*0000*/ 	.byte	0x04, 0x37
        /*0002*/ 	.short	(.L_13 - .L_12)
.L_12:
        /*0004*/ 	.word	0x00000082


	//----- nvinfo : EIATTR_KPARAM_INFO
	.align		4
.L_13:
        /*0008*/ 	.byte	0x04, 0x17
        /*000a*/ 	.short	(.L_15 - .L_14)
.L_14:
        /*000c*/ 	.word	0x00000000
        /*0010*/ 	.short	0x0003
        /*0012*/ 	.short	0x0014
        /*0014*/ 	.byte	0x00, 0xf0, 0x11, 0x00


	//----- nvinfo : EIATTR_KPARAM_INFO
	.align		4
.L_15:
        /*0018*/ 	.byte	0x04, 0x17
        /*001a*/ 	.short	(.L_17 - .L_16)
.L_16:
        /*001c*/ 	.word	0x00000000
        /*0020*/ 	.short	0x0002
        /*0022*/ 	.short	0x0010
        /*0024*/ 	.byte	0x00, 0xf0, 0x11, 0x00


	//----- nvinfo : EIATTR_KPARAM_INFO
	.align		4
.L_17:
        /*0028*/ 	.byte	0x04, 0x17
        /*002a*/ 	.short	(.L_19 - .L_18)
.L_18:
        /*002c*/ 	.word	0x00000000
        /*0030*/ 	.short	0x0001
        /*0032*/ 	.short	0x0008
        /*0034*/ 	.byte	0x00, 0xf5, 0x21, 0x00


	//----- nvinfo : EIATTR_KPARAM_INFO
	.align		4
.L_19:
        /*0038*/ 	.byte	0x04, 0x17
        /*003a*/ 	.short	(.L_21 - .L_20)
.L_20:
        /*003c*/ 	.word	0x00000000
        /*0040*/ 	.short	0x0000
        /*0042*/ 	.short	0x0000
        /*0044*/ 	.byte	0x00, 0xf5, 0x21, 0x00


	//----- nvinfo : EIATTR_SPARSE_MMA_MASK
	.align		4
.L_21:
        /*0048*/ 	.byte	0x03, 0x50
        /*004a*/ 	.short	0x0000


	//----- nvinfo : EIATTR_MAXREG_COUNT
	.align		4
        /*004c*/ 	.byte	0x03, 0x1b
        /*004e*/ 	.short	0x00ff


	//----- nvinfo : EIATTR_MERCURY_ISA_VERSION
	.align		4
        /*0050*/ 	.byte	0x03, 0x5f
        /*0052*/ 	.short	0x0101


	//----- nvinfo : EIATTR_VRC_CTA_INIT_COUNT
	.align		4
        /*0054*/ 	.byte	0x02, 0x4a
	.zero		1
	.zero		1


	//----- nvinfo : EIATTR_EXIT_INSTR_OFFSETS
	.align		4
        /*0058*/ 	.byte	0x04, 0x1c
        /*005a*/ 	.short	(.L_23 - .L_22)


	//   ....[0]....
.L_22:
        /*005c*/ 	.word	0x00000100


	//   ....[1]....
        /*0060*/ 	.word	0x00000170


	//----- nvinfo : EIATTR_CBANK_PARAM_SIZE
	.align		4
.L_23:
        /*0064*/ 	.byte	0x03, 0x19
        /*0066*/ 	.short	0x0018


	//----- nvinfo : EIATTR_PARAM_CBANK
	.align		4
        /*0068*/ 	.byte	0x04, 0x0a
        /*006a*/ 	.short	(.L_25 - .L_24)
	.align		4
.L_24:
        /*006c*/ 	.word	index@(.nv.constant0._Z22kernelCountingArraySumPiS_ii)
        /*0070*/ 	.short	0x0380
        /*0072*/ 	.short	0x0018


	//----- nvinfo : EIATTR_SW_WAR
	.align		4
.L_25:
        /*0074*/ 	.byte	0x04, 0x36
        /*0076*/ 	.short	(.L_27 - .L_26)
.L_26:
        /*0078*/ 	.word	0x00000008
.L_27:


//--------------------- .nv.info._Z12kernelMaxMinPiiS_ --------------------------
	.section	.nv.info._Z12kernelMaxMinPiiS_,"",@"SHT_CUDA_INFO"
	.sectionflags	@""
	.align	4


	//----- nvinfo : EIATTR_CUDA_API_VERSION
	.align		4
        /*0000*/ 	.byte	0x04, 0x37
        /*0002*/ 	.short	(.L_29 - .L_28)
.L_28:
        /*0004*/ 	.word	0x00000082


	//----- nvinfo : EIATTR_KPARAM_INFO
	.align		4
.L_29:
        /*0008*/ 	.byte	0x04, 0x17
        /*000a*/ 	.short	(.L_31 - .L_30)
.L_30:
        /*000c*/ 	.word	0x00000000
        /*0010*/ 	.short	0x0002
        /*0012*/ 	.short	0x0010
        /*0014*/ 	.byte	0x00, 0xf5, 0x21, 0x00


	//----- nvinfo : EIATTR_KPARAM_INFO
	.align		4
.L_31:
        /*0018*/ 	.byte	0x04, 0x17
        /*001a*/ 	.short	(.L_33 - .L_32)
.L_32:
        /*001c*/ 	.word	0x00000000
        /*0020*/ 	.short	0x0001
        /*0022*/ 	.short	0x0008
        /*0024*/ 	.byte	0x00, 0xf0, 0x11, 0x00


	//----- nvinfo : EIATTR_KPARAM_INFO
	.align		4
.L_33:
        /*0028*/ 	.byte	0x04, 0x17
        /*002a*/ 	.short	(.L_35 - .L_34)
.L_34:
        /*002c*/ 	.word	0x00000000
        /*0030*/ 	.short	0x0000
        /*0032*/ 	.short	0x0000
        /*0034*/ 	.byte	0x00, 0xf5, 0x21, 0x00


	//----- nvinfo : EIATTR_SPARSE_MMA_MASK
	.align		4
.L_35:
        /*0038*/ 	.byte	0x03, 0x50
        /*003a*/ 	.short	0x0000


	//----- nvinfo : EIATTR_MAXREG_COUNT
	.align		4
        /*003c*/ 	.byte	0x03, 0x1b
        /*003e*/ 	.short	0x00ff


	//----- nvinfo : EIATTR_NUM_BARRIERS
	.align		4
        /*0040*/ 	.byte	0x02, 0x4c
        /*0042*/ 	.byte	0x01
	.zero		1


	//----- nvinfo : EIATTR_MERCURY_ISA_VERSION
	.align		4
        /*0044*/ 	.byte	0x03, 0x5f
        /*0046*/ 	.short	0x0101


	//----- nvinfo : EIATTR_VRC_CTA_INIT_COUNT
	.align		4
        /*0048*/ 	.byte	0x02, 0x4a
	.zero		1
	.zero		1


	//----- nvinfo : EIATTR_EXIT_INSTR_OFFSETS
	.align		4
        /*004c*/ 	.byte	0x04, 0x1c
        /*004e*/ 	.short	(.L_37 - .L_36)


	//   ....[0]....
.L_36:
        /*0050*/ 	.word	0x000003a0


	//   ....[1]....
        /*0054*/ 	.word	0x00000440


	//----- nvinfo : EIATTR_CRS_STACK_SIZE
	.align		4
.L_37:
        /*0058*/ 	.byte	0x04, 0x1e
        /*005a*/ 	.short	(.L_39 - .L_38)
.L_38:
        /*005c*/ 	.word	0x00000000


	//----- nvinfo : EIATTR_CBANK_PARAM_SIZE
	.align		4
.L_39:
        /*0060*/ 	.byte	0x03, 0x19
        /*0062*/ 	.short	0x0018


	//----- nvinfo : EIATTR_PARAM_CBANK
	.align		4
        /*0064*/ 	.byte	0x04, 0x0a
        /*0066*/ 	.short	(.L_41 - .L_40)
	.align		4
.L_40:
        /*0068*/ 	.word	index@(.nv.constant0._Z12kernelMaxMinPiiS_)
        /*006c*/ 	.short	0x0380
        /*006e*/ 	.short	0x0018


	//----- nvinfo : EIATTR_SW_WAR
	.align		4
.L_41:
        /*0070*/ 	.byte	0x04, 0x36
        /*0072*/ 	.short	(.L_43 - .L_42)
.L_42:
        /*0074*/ 	.word	0x00000008
.L_43:


//--------------------- .nv.callgraph             --------------------------
	.section	.nv.callgraph,"",@"SHT_CUDA_CALLGRAPH"
	.align	4
	.sectionentsize	8
	.align		4
        /*0000*/ 	.word	0x00000000
	.align		4
        /*0004*/ 	.word	0xffffffff
	.align		4
        /*0008*/ 	.word	0x00000000
	.align		4
        /*000c*/ 	.word	0xfffffffe
	.align		4
        /*0010*/ 	.word	0x00000000
	.align		4
        /*0014*/ 	.word	0xfffffffd
	.align		4
        /*0018*/ 	.word	0x00000000
	.align		4
        /*001c*/ 	.word	0xfffffffc


//--------------------- .text._Z22kernelCountingArraySumPiS_ii --------------------------
	.section	.text._Z22kernelCountingArraySumPiS_ii,"ax",@progbits
	.align	128
        .global         _Z22kernelCountingArraySumPiS_ii
        .type           _Z22kernelCountingArraySumPiS_ii,@function
        .size           _Z22kernelCountingArraySumPiS_ii,(.L_x_8 - _Z22kernelCountingArraySumPiS_ii)
        .other          _Z22kernelCountingArraySumPiS_ii,@"STO_CUDA_ENTRY STV_DEFAULT"
_Z22kernelCountingArraySumPiS_ii:
.text._Z22kernelCountingArraySumPiS_ii:
[----:B------:R-:W-:Y:S01]  /*0000*/  LDC R1, c[0x0][0x37c] ;  /* 0x0000df00ff017b82 */ /* 0x000fe20000000800 */
[----:B------:R-:W0:Y:S07]  /*0010*/  S2R R4, SR_TID.X ;  /* 0x0000000000047919 */ /* 0x000e2e0000002100 */
[----:B------:R-:W0:Y:S01]  /*0020*/  S2UR UR4, SR_CTAID.X ;  /* 0x00000000000479c3 */ /* 0x000e220000002500 */
[----:B------:R-:W1:Y:S01]  /*0030*/  LDCU.64 UR6, c[0x0][0x358] ;  /* 0x00006b00ff0677ac */ /* 0x000e620008000a00 */
[----:B------:R-:W2:Y:S06]  /*0040*/  LDCU UR8, c[0x0][0x390] ;  /* 0x00007200ff0877ac */ /* 0x000eac0008000800 */
[----:B------:R-:W0:Y:S08]  /*0050*/  LDC R5, c[0x0][0x360] ;  /* 0x0000d800ff057b82 */ /* 0x000e300000000800 */
[----:B------:R-:W3:Y:S01]  /*0060*/  LDC.64 R2, c[0x0][0x380] ;  /* 0x0000e000ff027b82 */ /* 0x000ee20000000a00 */
[----:B0-----:R-:W-:-:S04]  /*0070*/  IMAD R5, R5, UR4, R4 ;  /* 0x0000000405057c24 */ /* 0x001fc8000f8e0204 */
[----:B---3--:R-:W-:-:S05]  /*0080*/  IMAD.WIDE.U32 R2, R5, 0x4, R2 ;  /* 0x0000000405027825 */ /* 0x008fca00078e0002 */
[----:B-1----:R-:W3:Y:S01]  /*0090*/  LDG.E R0, desc[UR6][R2.64] ;  /* 0x0000000602007981 */ /* 0x002ee2000c1e1900 */
[----:B------:R-:W0:Y:S01]  /*00a0*/  S2UR UR5, SR_CgaCtaId ;  /* 0x00000000000579c3 */ /* 0x000e220000008800 */
[----:B------:R-:W-:Y:S01]  /*00b0*/  UMOV UR4, 0x400 ;  /* 0x0000040000047882 */ /* 0x000fe20000000000 */
[----:B--2---:R-:W-:Y:S01]  /*00c0*/  ISETP.GE.U32.AND P0, PT, R5, UR8, PT ;  /* 0x0000000805007c0c */ /* 0x004fe2000bf06070 */
[----:B0-----:R-:W-:-:S06]  /*00d0*/  ULEA UR4, UR5, UR4, 0x18 ;  /* 0x0000000405047291 */ /* 0x001fcc000f8ec0ff */
[----:B------:R-:W-:-:S05]  /*00e0*/  LEA R5, R4, UR4, 0x2 ;  /* 0x0000000404057c11 */ /* 0x000fca000f8e10ff */
[----:B---3--:R0:W-:Y:S01]  /*00f0*/  STS [R5], R0 ;  /* 0x0000000005007388 */ /* 0x0081e20000000800 */
[----:B------:R-:W-:Y:S05]  /*0100*/  @P0 EXIT ;  /* 0x000000000000094d */ /* 0x000fea0003800000 */
[----:B------:R-:W1:Y:S01]  /*0110*/  LDC.64 R2, c[0x0][0x388] ;  /* 0x0000e200ff027b82 */ /* 0x000e620000000a00 */
[----:B------:R-:W0:Y:S01]  /*0120*/  LDCU UR4, c[0x0][0x394] ;  /* 0x00007280ff0477ac */ /* 0x000e220008000800 */
[----:B------:R-:W-:Y:S01]  /*0130*/  HFMA2 R7, -RZ, RZ, 0, 5.9604644775390625e-08 ;  /* 0x00000001ff077431 */ /* 0x000fe200000001ff */
[----:B0-----:R-:W-:-:S05]  /*0140*/  IADD3 R5, PT, PT, R0, -UR4, RZ ;  /* 0x8000000400057c10 */ /* 0x001fca000fffe0ff */
[----:B-1----:R-:W-:-:S05]  /*0150*/  IMAD.WIDE R2, R5, 0x4, R2 ;  /* 0x0000000405027825 */ /* 0x002fca00078e0202 */
[----:B------:R-:W-:Y:S01]  /*0160*/  REDG.E.ADD.STRONG.GPU desc[UR6][R2.64], R7 ;  /* 0x000000070200798e */ /* 0x000fe2000c12e106 */
[----:B------:R-:W-:Y:S05]  /*0170*/  EXIT ;  /* 0x000000000000794d */ /* 0x000fea0003800000 */
.L_x_0:
[----:B------:R-:W-:-:S00]  /*0180*/  BRA `(.L_x_0) ;  /* 0xfffffffc00fc7947 */ /* 0x000fc0000383ffff */
[----:B------:R-:W-:-:S00]  /*0190*/  NOP ;  /* 0x0000000000007918 */ /* 0x000fc00000000000 */
        /* <DEDUP_REMOVED lines=14> */
.L_x_8:


//--------------------- .text._Z12kernelMaxMinPiiS_ --------------------------
	.section	.text._Z12kernelMaxMinPiiS_,"ax",@progbits
	.align	128
        .global         _Z12kernelMaxMinPiiS_
        .type           _Z12kernelMaxMinPiiS_,@function
        .size           _Z12kernelMaxMinPiiS_,(.L_x_9 - _Z12kernelMaxMinPiiS_)
        .other          _Z12kernelMaxMinPiiS_,@"STO_CUDA_ENTRY STV_DEFAULT"
_Z12kernelMaxMinPiiS_:
.text._Z12kernelMaxMinPiiS_:
[----:B------:R-:W-:Y:S01]  /*0000*/  LDC R1, c[0x0][0x37c] ;  /* 0x0000df00ff017b82 */ /* 0x000fe20000000800 */
[----:B------:R-:W0:Y:S07]  /*0010*/  S2R R0, SR_CTAID.X ;  /* 0x0000000000007919 */ /* 0x000e2e0000002500 */
[----:B------:R-:W1:Y:S01]  /*0020*/  LDC.64 R4, c[0x0][0x380] ;  /* 0x0000e000ff047b82 */ /* 0x000e620000000a00 */
[----:B------:R-:W0:Y:S01]  /*0030*/  LDCU UR8, c[0x0][0x360] ;  /* 0x00006c00ff0877ac */ /* 0x000e220008000800 */
[----:B------:R-:W0:Y:S01]  /*0040*/  S2R R3, SR_TID.X ;  /* 0x0000000000037919 */ /* 0x000e220000002100 */
[----:B------:R-:W2:Y:S01]  /*0050*/  LDCU.64 UR6, c[0x0][0x358] ;  /* 0x00006b00ff0677ac */ /* 0x000ea20008000a00 */
[----:B0-----:R-:W-:-:S04]  /*0060*/  IMAD R7, R0, UR8, R3 ;  /* 0x0000000800077c24 */ /* 0x001fc8000f8e0203 */
[----:B-1----:R-:W-:Y:S02]  /*0070*/  IMAD.WIDE.U32 R4, R7, 0x4, R4 ;  /* 0x0000000407047825 */ /* 0x002fe400078e0004 */
[----:B------:R-:W0:Y:S04]  /*0080*/  LDC R7, c[0x0][0x388] ;  /* 0x0000e200ff077b82 */ /* 0x000e280000000800 */
[----:B--2---:R1:W2:Y:S01]  /*0090*/  LDG.E R4, desc[UR6][R4.64] ;  /* 0x0000000604047981 */ /* 0x0042a2000c1e1900 */
[----:B------:R-:W-:Y:S01]  /*00a0*/  IMAD.MOV R2, RZ, RZ, -R0 ;  /* 0x000000ffff027224 */ /* 0x000fe200078e0a00 */
[----:B------:R-:W-:Y:S01]  /*00b0*/  UMOV UR4, 0x400 ;  /* 0x0000040000047882 */ /* 0x000fe20000000000 */
[----:B------:R-:W-:Y:S01]  /*00c0*/  IMAD.SHL.U32 R6, R3, 0x2, RZ ;  /* 0x0000000203067824 */ /* 0x000fe200078e00ff */
[----:B------:R-:W3:Y:S01]  /*00d0*/  S2UR UR5, SR_CgaCtaId ;  /* 0x00000000000579c3 */ /* 0x000ee20000008800 */
[----:B------:R-:W-:Y:S01]  /*00e0*/  BSSY.RECONVERGENT B0, `(.L_x_1) ;  /* 0x0000010000007945 */ /* 0x000fe20003800200 */
[----:B0-----:R-:W-:-:S02]  /*00f0*/  IMAD R2, R2, UR8, R7 ;  /* 0x0000000802027c24 */ /* 0x001fc4000f8e0207 */
[----:B------:R-:W-:-:S05]  /*0100*/  VIADD R7, R6, 0x1 ;  /* 0x0000000106077836 */ /* 0x000fca0000000000 */
[----:B------:R-:W-:Y:S01]  /*0110*/  ISETP.GE.AND P0, PT, R7, R2, PT ;  /* 0x000000020700720c */ /* 0x000fe20003f06270 */
[----:B---3--:R-:W-:-:S03]  /*0120*/  ULEA UR4, UR5, UR4, 0x18 ;  /* 0x0000000405047291 */ /* 0x008fc6000f8ec0ff */
[----:B------:R-:W-:-:S03]  /*0130*/  ISETP.GE.U32.OR P0, PT, R6, UR8, P0 ;  /* 0x0000000806007c0c */ /* 0x000fc60008706470 */
[----:B-1----:R-:W-:-:S05]  /*0140*/  LEA R5, R3, UR4, 0x2 ;  /* 0x0000000403057c11 */ /* 0x002fca000f8e10ff */
[----:B--2---:R0:W-:Y:S01]  /*0150*/  STS [R5], R4 ;  /* 0x0000000405007388 */ /* 0x0041e20000000800 */
[----:B------:R-:W-:Y:S06]  /*0160*/  BAR.SYNC.DEFER_BLOCKING 0x0 ;  /* 0x0000000000007b1d */ /* 0x000fec0000010000 */
[----:B------:R-:W-:Y:S05]  /*0170*/  @P0 BRA `(.L_x_2) ;  /* 0x0000000000180947 */ /* 0x000fea0003800000 */
[----:B0-----:R-:W-:-:S05]  /*0180*/  LEA R5, R3, R5, 0x2 ;  /* 0x0000000503057211 */ /* 0x001fca00078e10ff */
[----:B------:R-:W0:Y:S02]  /*0190*/  LDS.64 R6, [R5] ;  /* 0x0000000005067984 */ /* 0x000e240000000a00 */
[----:B0-----:R-:W-:Y:S01]  /*01a0*/  ISETP.GE.AND P0, PT, R6, R7, PT ;  /* 0x000000070600720c */ /* 0x001fe20003f06270 */
[----:B------:R-:W-:Y:S02]  /*01b0*/  IMAD.MOV.U32 R8, RZ, RZ, R7 ;  /* 0x000000ffff087224 */ /* 0x000fe400078e0007 */
[----:B------:R-:W-:-:S10]  /*01c0*/  IMAD.MOV.U32 R9, RZ, RZ, R6 ;  /* 0x000000ffff097224 */ /* 0x000fd400078e0006 */
[----:B------:R1:W-:Y:S02]  /*01d0*/  @!P0 STS.64 [R5], R8 ;  /* 0x0000000805008388 */ /* 0x0003e40000000a00 */
.L_x_2:
[----:B------:R-:W-:Y:S05]  /*01e0*/  BSYNC.RECONVERGENT B0 ;  /* 0x0000000000007941 */ /* 0x000fea0003800200 */
.L_x_1:
[----:B------:R-:W-:Y:S01]  /*01f0*/  BAR.SYNC.DEFER_BLOCKING 0x0 ;  /* 0x0000000000007b1d */ /* 0x000fe20000010000 */
[----:B------:R-:W-:-:S09]  /*0200*/  UISETP.GE.U32.AND UP0, UPT, UR8, 0x3, UPT ;  /* 0x000000030800788c */ /* 0x000fd2000bf06070 */
[----:B------:R-:W-:Y:S05]  /*0210*/  BRA.U !UP0, `(.L_x_3) ;  /* 0x00000001085c7547 */ /* 0x000fea000b800000 */
[----:B0-----:R-:W-:-:S07]  /*0220*/  HFMA2 R4, -RZ, RZ, 0, 1.1920928955078125e-07 ;  /* 0x00000002ff047431 */ /* 0x001fce00000001ff */
.L_x_6:
[----:B------:R-:W-:Y:S01]  /*0230*/  IMAD.SHL.U32 R6, R4, 0x2, RZ ;  /* 0x0000000204067824 */ /* 0x000fe200078e00ff */
[----:B------:R-:W-:Y:S03]  /*0240*/  BSSY.RECONVERGENT B0, `(.L_x_4) ;  /* 0x0000010000007945 */ /* 0x000fe60003800200 */
[----:B0-----:R-:W-:-:S05]  /*0250*/  IMAD R7, R6, R3, RZ ;  /* 0x0000000306077224 */ /* 0x001fca00078e02ff */
[----:B-1----:R-:W-:-:S04]  /*0260*/  IADD3 R5, PT, PT, R7, 0x1, R4 ;  /* 0x0000000107057810 */ /* 0x002fc80007ffe004 */
[----:B------:R-:W-:-:S04]  /*0270*/  ISETP.GE.U32.AND P0, PT, R5, R2, PT ;  /* 0x000000020500720c */ /* 0x000fc80003f06070 */
[----:B------:R-:W-:-:S13]  /*0280*/  ISETP.GE.U32.OR P0, PT, R7, UR8, P0 ;  /* 0x0000000807007c0c */ /* 0x000fda0008706470 */
[----:B------:R-:W-:Y:S05]  /*0290*/  @P0 BRA `(.L_x_5) ;  /* 0x0000000000280947 */ /* 0x000fea0003800000 */
[----:B------:R-:W-:-:S05]  /*02a0*/  LEA R7, R7, UR4, 0x2 ;  /* 0x0000000407077c11 */ /* 0x000fca000f8e10ff */
[----:B------:R-:W-:Y:S02]  /*02b0*/  IMAD R5, R4, 0x4, R7 ;  /* 0x0000000404057824 */ /* 0x000fe400078e0207 */
[----:B------:R-:W-:Y:S04]  /*02c0*/  LDS R4, [R7] ;  /* 0x0000000007047984 */ /* 0x000fe80000000800 */
[----:B------:R-:W0:Y:S02]  /*02d0*/  LDS R8, [R5] ;  /* 0x0000000005087984 */ /* 0x000e240000000800 */
[----:B0-----:R-:W-:Y:S02]  /*02e0*/  ISETP.GE.AND P0, PT, R4, R8, PT ;  /* 0x000000080400720c */ /* 0x001fe40003f06270 */
[----:B------:R-:W-:Y:S11]  /*02f0*/  LDS R4, [R7+0x4] ;  /* 0x0000040007047984 */ /* 0x000ff60000000800 */
[----:B------:R-:W-:Y:S04]  /*0300*/  @!P0 STS [R7], R8 ;  /* 0x0000000807008388 */ /* 0x000fe80000000800 */
[----:B------:R-:W0:Y:S02]  /*0310*/  LDS R9, [R5+0x4] ;  /* 0x0000040005097984 */ /* 0x000e240000000800 */
[----:B0-----:R-:W-:-:S13]  /*0320*/  ISETP.GT.AND P0, PT, R4, R9, PT ;  /* 0x000000090400720c */ /* 0x001fda0003f04270 */
[----:B------:R0:W-:Y:S02]  /*0330*/  @P0 STS [R7+0x4], R9 ;  /* 0x0000040907000388 */ /* 0x0001e40000000800 */
.L_x_5:
[----:B------:R-:W-:Y:S05]  /*0340*/  BSYNC.RECONVERGENT B0 ;  /* 0x0000000000007941 */ /* 0x000fea0003800200 */
.L_x_4:
[----:B------:R-:W-:Y:S01]  /*0350*/  MOV R4, R6 ;  /* 0x0000000600047202 */ /* 0x000fe20000000f00 */
[----:B------:R-:W-:Y:S03]  /*0360*/  BAR.SYNC.DEFER_BLOCKING 0x0 ;  /* 0x0000000000007b1d */ /* 0x000fe60000010000 */
[----:B------:R-:W-:-:S13]  /*0370*/  ISETP.GE.U32.AND P0, PT, R4, UR8, PT ;  /* 0x0000000804007c0c */ /* 0x000fda000bf06070 */
[----:B------:R-:W-:Y:S05]  /*0380*/  @!P0 BRA `(.L_x_6) ;  /* 0xfffffffc00a88947 */ /* 0x000fea000383ffff */
.L_x_3:
[----:B------:R-:W-:-:S13]  /*0390*/  ISETP.NE.AND P0, PT, R3, RZ, PT ;  /* 0x000000ff0300720c */ /* 0x000fda0003f05270 */
[----:B------:R-:W-:Y:S05]  /*03a0*/  @P0 EXIT ;  /* 0x000000000000094d */ /* 0x000fea0003800000 */
[----:B------:R-:W2:Y:S01]  /*03b0*/  S2UR UR5, SR_CgaCtaId ;  /* 0x00000000000579c3 */ /* 0x000ea20000008800 */
[----:B------:R-:W-:Y:S01]  /*03c0*/  UMOV UR4, 0x400 ;  /* 0x0000040000047882 */ /* 0x000fe20000000000 */
[----:B01----:R-:W-:-:S06]  /*03d0*/  IMAD.SHL.U32 R5, R0, 0x2, RZ ;  /* 0x0000000200057824 */ /* 0x003fcc00078e00ff */
[----:B------:R-:W0:Y:S01]  /*03e0*/  LDC.64 R2, c[0x0][0x390] ;  /* 0x0000e400ff027b82 */ /* 0x000e220000000a00 */
[----:B--2---:R-:W-:Y:S01]  /*03f0*/  ULEA UR4, UR5, UR4, 0x18 ;  /* 0x0000000405047291 */ /* 0x004fe2000f8ec0ff */
[----:B0-----:R-:W-:-:S08]  /*0400*/  IMAD.WIDE R2, R5, 0x4, R2 ;  /* 0x0000000405027825 */ /* 0x001fd000078e0202 */
[----:B------:R-:W0:Y:S04]  /*0410*/  LDS.64 R6, [UR4] ;  /* 0x00000004ff067984 */ /* 0x000e280008000a00 */
[----:B0-----:R-:W-:Y:S04]  /*0420*/  STG.E desc[UR6][R2.64], R6 ;  /* 0x0000000602007986 */ /* 0x001fe8000c101906 */
[----:B------:R-:W-:Y:S01]  /*0430*/  STG.E desc[UR6][R2.64+0x4], R7 ;  /* 0x0000040702007986 */ /* 0x000fe2000c101906 */
[----:B------:R-:W-:Y:S05]  /*0440*/  EXIT ;  /* 0x000000000000794d */ /* 0x000fea0003800000 */
.L_x_7:
        /* <DEDUP_REMOVED lines=11> */
.L_x_9:


//--------------------- .nv.shared._Z22kernelCountingArraySumPiS_ii --------------------------
	.section	.nv.shared._Z22kernelCountingArraySumPiS_ii,"aw",@nobits
	.sectionflags	@""
	.align	16
	.zero		1024


//--------------------- .nv.shared.reserved.0     --------------------------
	.section	.nv.shared.reserved.0,"aw",@nobits
	.weak		__nv_reservedSMEM_offset_0_alias
	.size		__nv_reservedSMEM_offset_0_alias, 0, 64
	.other		__nv_reservedSMEM_offset_0_alias,@"STO_CUDA_RESERVED_SHARED STV_DEFAULT"
__nv_reservedSMEM_offset_0_alias:
	.zero		0
	.zero		64


//--------------------- .nv.shared._Z12kernelMaxMinPiiS_ --------------------------
	.section	.nv.shared._Z12kernelMaxMinPiiS_,"aw",@nobits
	.sectionflags	@""
	.align	16
	.zero		1024


//--------------------- .nv.constant0._Z22kernelCountingArraySumPiS_ii --------------------------
	.section	.nv.constant0._Z22kernelCountingArraySumPiS_ii,"a",@progbits
	.sectionflags	@""
	.align	4
.nv.constant0._Z22kernelCountingArraySumPiS_ii:
	.zero		920


//--------------------- .nv.constant0._Z12kernelMaxMinPiiS_ --------------------------
	.section	.nv.constant0._Z12kernelMaxMinPiiS_,"a",@progbits
	.sectionflags	@""
	.align	4
.nv.constant0._Z12kernelMaxMinPiiS_:
	.zero		920


//--------------------- SYMBOLS --------------------------

	.type		.nv.reservedSmem.offset0,@object
	.size		.nv.reservedSmem.offset0,0x4
	.type		.nv.reservedSmem.cap,@object
	.size		.nv.reservedSmem.cap,0x4
